	.headerflags	@"EF_CUDA_TEXMODE_UNIFIED EF_CUDA_64BIT_ADDRESS EF_CUDA_ACCELERATORS EF_CUDA_SM90 EF_CUDA_VIRTUAL_SM(EF_CUDA_SM90)"
	.elftype	@"ET_EXEC"


//--------------------- .nv.info                  --------------------------
	.section	.nv.info,"",@"SHT_CUDA_INFO"
	.align	4


	//----- nvinfo : EIATTR_REGCOUNT
	.align		4
        /*0000*/ 	.byte	0x04, 0x2f
        /*0002*/ 	.short	(.L_3 - .L_2)
	.align		4
.L_2:
        /*0004*/ 	.word	index@(triton_poi_fused__native_batch_norm_legit_no_training_relu_51)
        /*0008*/ 	.word	0x00000020


	//----- nvinfo : EIATTR_MIN_STACK_SIZE
	.align		4
.L_3:
        /*000c*/ 	.byte	0x04, 0x12
        /*000e*/ 	.short	(.L_5 - .L_4)
	.align		4
.L_4:
        /*0010*/ 	.word	index@(triton_poi_fused__native_batch_norm_legit_no_training_relu_51)
        /*0014*/ 	.word	0x00000000


	//----- nvinfo : EIATTR_FRAME_SIZE
	.align		4
.L_5:
        /*0018*/ 	.byte	0x04, 0x11
        /*001a*/ 	.short	(.L_7 - .L_6)
	.align		4
.L_6:
        /*001c*/ 	.word	index@(triton_poi_fused__native_batch_norm_legit_no_training_relu_51)
        /*0020*/ 	.word	0x00000000


	//----- nvinfo : EIATTR_MIN_STACK_SIZE
	.align		4
.L_7:
        /*0024*/ 	.byte	0x04, 0x12
        /*0026*/ 	.short	(.L_9 - .L_8)
	.align		4
.L_8:
        /*0028*/ 	.word	index@(triton_poi_fused__native_batch_norm_legit_no_training_relu_51)
        /*002c*/ 	.word	0x00000000
.L_9:


//--------------------- .nv.info.triton_poi_fused__native_batch_norm_legit_no_training_relu_51 --------------------------
	.section	.nv.info.triton_poi_fused__native_batch_norm_legit_no_training_relu_51,"",@"SHT_CUDA_INFO"
	.sectionflags	@""
	.align	4


	//----- nvinfo : EIATTR_CUDA_API_VERSION
	.align		4
        /*0000*/ 	.byte	0x04, 0x37
        /*0002*/ 	.short	(.L_11 - .L_10)
.L_10:
        /*0004*/ 	.word	0x0000007c


	//----- nvinfo : EIATTR_KPARAM_INFO
	.align		4
.L_11:
        /*0008*/ 	.byte	0x04, 0x17
        /*000a*/ 	.short	(.L_13 - .L_12)
.L_12:
        /*000c*/ 	.word	0x00000000
        /*0010*/ 	.short	0x0007
        /*0012*/ 	.short	0x0034
        /*0014*/ 	.byte	0x00, 0xf0, 0x11, 0x00


	//----- nvinfo : EIATTR_KPARAM_INFO
	.align		4
.L_13:
        /*0018*/ 	.byte	0x04, 0x17
        /*001a*/ 	.short	(.L_15 - .L_14)
.L_14:
        /*001c*/ 	.word	0x00000000
        /*0020*/ 	.short	0x0006
        /*0022*/ 	.short	0x0030
        /*0024*/ 	.byte	0x00, 0xf0, 0x11, 0x00


	//----- nvinfo : EIATTR_KPARAM_INFO
	.align		4
.L_15:
        /*0028*/ 	.byte	0x04, 0x17
        /*002a*/ 	.short	(.L_17 - .L_16)
.L_16:
        /*002c*/ 	.word	0x00000000
        /*0030*/ 	.short	0x0005
        /*0032*/ 	.short	0x0028
        /*0034*/ 	.byte	0x00, 0xf4, 0x21, 0x00


	//----- nvinfo : EIATTR_KPARAM_INFO
	.align		4
.L_17:
        /*0038*/ 	.byte	0x04, 0x17
        /*003a*/ 	.short	(.L_19 - .L_18)
.L_18:
        /*003c*/ 	.word	0x00000000
        /*0040*/ 	.short	0x0004
        /*0042*/ 	.short	0x0020
        /*0044*/ 	.byte	0x00, 0xf4, 0x21, 0x00


	//----- nvinfo : EIATTR_KPARAM_INFO
	.align		4
.L_19:
        /*0048*/ 	.byte	0x04, 0x17
        /*004a*/ 	.short	(.L_21 - .L_20)
.L_20:
        /*004c*/ 	.word	0x00000000
        /*0050*/ 	.short	0x0003
        /*0052*/ 	.short	0x0018
        /*0054*/ 	.byte	0x00, 0xf4, 0x21, 0x00


	//----- nvinfo : EIATTR_KPARAM_INFO
	.align		4
.L_21:
        /*0058*/ 	.byte	0x04, 0x17
        /*005a*/ 	.short	(.L_23 - .L_22)
.L_22:
        /*005c*/ 	.word	0x00000000
        /*0060*/ 	.short	0x0002
        /*0062*/ 	.short	0x0010
        /*0064*/ 	.byte	0x00, 0xf4, 0x21, 0x00


	//----- nvinfo : EIATTR_KPARAM_INFO
	.align		4
.L_23:
        /*0068*/ 	.byte	0x04, 0x17
        /*006a*/ 	.short	(.L_25 - .L_24)
.L_24:
        /*006c*/ 	.word	0x00000000
        /*0070*/ 	.short	0x0001
        /*0072*/ 	.short	0x0008
        /*0074*/ 	.byte	0x00, 0xf4, 0x21, 0x00


	//----- nvinfo : EIATTR_KPARAM_INFO
	.align		4
.L_25:
        /*0078*/ 	.byte	0x04, 0x17
        /*007a*/ 	.short	(.L_27 - .L_26)
.L_26:
        /*007c*/ 	.word	0x00000000
        /*0080*/ 	.short	0x0000
        /*0082*/ 	.short	0x0000
        /*0084*/ 	.byte	0x00, 0xf4, 0x21, 0x00


	//----- nvinfo : EIATTR_SPARSE_MMA_MASK
	.align		4
.L_27:
        /*0088*/ 	.byte	0x03, 0x50
        /*008a*/ 	.short	0x0000


	//----- nvinfo : EIATTR_MAXREG_COUNT
	.align		4
        /*008c*/ 	.byte	0x03, 0x1b
        /*008e*/ 	.short	0x00ff


	//----- nvinfo : EIATTR_EXIT_INSTR_OFFSETS
	.align		4
        /*0090*/ 	.byte	0x04, 0x1c
        /*0092*/ 	.short	(.L_29 - .L_28)


	//   ....[0]....
.L_28:
        /*0094*/ 	.word	0x00000a00


	//   ....[1]....
        /*0098*/ 	.word	0x00000aa0


	//----- nvinfo : EIATTR_REQNTID
	.align		4
.L_29:
        /*009c*/ 	.byte	0x04, 0x10
        /*009e*/ 	.short	(.L_31 - .L_30)
.L_30:
        /*00a0*/ 	.word	0x00000080
        /*00a4*/ 	.word	0x00000001
        /*00a8*/ 	.word	0x00000001


	//----- nvinfo : EIATTR_CBANK_PARAM_SIZE
	.align		4
.L_31:
        /*00ac*/ 	.byte	0x03, 0x19
        /*00ae*/ 	.short	0x0038


	//----- nvinfo : EIATTR_PARAM_CBANK
	.align		4
        /*00b0*/ 	.byte	0x04, 0x0a
        /*00b2*/ 	.short	(.L_33 - .L_32)
	.align		4
.L_32:
        /*00b4*/ 	.word	index@(.nv.constant0.triton_poi_fused__native_batch_norm_legit_no_training_relu_51)
        /*00b8*/ 	.short	0x0210
        /*00ba*/ 	.short	0x0038


	//----- nvinfo : EIATTR_SW_WAR
	.align		4
.L_33:
        /*00bc*/ 	.byte	0x04, 0x36
        /*00be*/ 	.short	(.L_35 - .L_34)
.L_34:
        /*00c0*/ 	.word	0x00000008
.L_35:


//--------------------- .nv.callgraph             --------------------------
	.section	.nv.callgraph,"",@"SHT_CUDA_CALLGRAPH"
	.align	4
	.sectionentsize	8
	.align		4
        /*0000*/ 	.word	0x00000000
	.align		4
        /*0004*/ 	.word	0xffffffff
	.align		4
        /*0008*/ 	.word	0x00000000
	.align		4
        /*000c*/ 	.word	0xfffffffe
	.align		4
        /*0010*/ 	.word	0x00000000
	.align		4
        /*0014*/ 	.word	0xfffffffd
	.align		4
        /*0018*/ 	.word	0x00000000
	.align		4
        /*001c*/ 	.word	0xfffffffc


//--------------------- .nv.constant4             --------------------------
	.section	.nv.constant4,"a",@progbits
	.align	8
	.align		8
.nv.constant4:
        /*0000*/ 	.dword	_$_str
	.align		8
        /*0008*/ 	.dword	_$_str_$_2


//--------------------- .text.triton_poi_fused__native_batch_norm_legit_no_training_relu_51 --------------------------
	.section	.text.triton_poi_fused__native_batch_norm_legit_no_training_relu_51,"ax",@progbits
	.sectionflags	@"SHF_BARRIERS=1"
	.align	128
        .global         triton_poi_fused__native_batch_norm_legit_no_training_relu_51
        .type           triton_poi_fused__native_batch_norm_legit_no_training_relu_51,@function
        .size           triton_poi_fused__native_batch_norm_legit_no_training_relu_51,(.L_x_1 - triton_poi_fused__native_batch_norm_legit_no_training_relu_51)
        .other          triton_poi_fused__native_batch_norm_legit_no_training_relu_51,@"STO_CUDA_ENTRY STV_DEFAULT"
triton_poi_fused__native_batch_norm_legit_no_training_relu_51:
.text.triton_poi_fused__native_batch_norm_legit_no_training_relu_51:
[----:B------:R-:W0:Y:S01]  /*0000*/  LDC R1, c[0x0][0x28] ;  /* 0x00000a00ff017b82 */ /* 0x000e220000000800 */
[----:B------:R-:W1:Y:S07]  /*0010*/  S2R R24, SR_TID.X ;  /* 0x0000000000187919 */ /* 0x000e6e0000002100 */
[----:B------:R-:W2:Y:S01]  /*0020*/  LDC.64 R10, c[0x0][0x220] ;  /* 0x00008800ff0a7b82 */ /* 0x000ea20000000a00 */
[----:B------:R-:W-:Y:S01]  /*0030*/  CS2R R6, SRZ ;  /* 0x0000000000067805 */ /* 0x000fe2000001ff00 */
[----:B------:R-:W-:Y:S01]  /*0040*/  ULDC.64 UR6, c[0x0][0x208] ;  /* 0x0000820000067ab9 */ /* 0x000fe20000000a00 */
[----:B------:R-:W3:Y:S05]  /*0050*/  S2R R25, SR_CTAID.Y ;  /* 0x0000000000197919 */ /* 0x000eea0000002600 */
[----:B------:R-:W4:Y:S08]  /*0060*/  LDC.64 R22, c[0x0][0x210] ;  /* 0x00008400ff167b82 */ /* 0x000f300000000a00 */
[----:B------:R-:W5:Y:S01]  /*0070*/  LDC.64 R16, c[0x0][0x218] ;  /* 0x00008600ff107b82 */ /* 0x000f620000000a00 */
[----:B------:R-:W-:-:S02]  /*0080*/  CS2R R12, SRZ ;  /* 0x00000000000c7805 */ /* 0x000fc4000001ff00 */
[----:B------:R-:W-:-:S05]  /*0090*/  CS2R R14, SRZ ;  /* 0x00000000000e7805 */ /* 0x000fca000001ff00 */
[----:B------:R-:W4:Y:S01]  /*00a0*/  LDC.64 R26, c[0x0][0x228] ;  /* 0x00008a00ff1a7b82 */ /* 0x000f220000000a00 */
[----:B-1----:R-:W-:-:S07]  /*00b0*/  IMAD.SHL.U32 R0, R24, 0x4, RZ ;  /* 0x0000000418007824 */ /* 0x002fce00078e00ff */
[----:B------:R-:W1:Y:S01]  /*00c0*/  LDC.64 R20, c[0x0][0x230] ;  /* 0x00008c00ff147b82 */ /* 0x000e620000000a00 */
[----:B---3--:R-:W-:Y:S01]  /*00d0*/  IMAD.SHL.U32 R25, R25, 0x200, RZ ;  /* 0x0000020019197824 */ /* 0x008fe200078e00ff */
[----:B------:R-:W-:-:S04]  /*00e0*/  LOP3.LUT R0, R0, 0x1fc, RZ, 0xc0, !PT ;  /* 0x000001fc00007812 */ /* 0x000fc800078ec0ff */
[----:B------:R-:W-:Y:S02]  /*00f0*/  LOP3.LUT R2, R25, R0, RZ, 0xfc, !PT ;  /* 0x0000000019027212 */ /* 0x000fe400078efcff */
[----:B------:R-:W3:Y:S02]  /*0100*/  S2R R0, SR_CTAID.X ;  /* 0x0000000000007919 */ /* 0x000ee40000002500 */
[C---:B------:R-:W-:Y:S01]  /*0110*/  ISETP.GE.AND P2, PT, R2.reuse, 0x300, PT ;  /* 0x000003000200780c */ /* 0x040fe20003f46270 */
[----:B------:R-:W-:-:S05]  /*0120*/  IMAD.HI R3, R2, 0x2aaaaaab, RZ ;  /* 0x2aaaaaab02037827 */ /* 0x000fca00078e02ff */
[----:B------:R-:W-:-:S04]  /*0130*/  SHF.R.U32.HI R4, RZ, 0x1f, R3 ;  /* 0x0000001fff047819 */ /* 0x000fc80000011603 */
[----:B------:R-:W-:Y:S02]  /*0140*/  LEA.HI.SX32 R9, R3, R4, 0x1b ;  /* 0x0000000403097211 */ /* 0x000fe400078fdaff */
[----:B------:R-:W-:-:S03]  /*0150*/  CS2R R4, SRZ ;  /* 0x0000000000047805 */ /* 0x000fc6000001ff00 */
[----:B------:R-:W-:-:S04]  /*0160*/  IMAD R3, R9, -0xc0, R2 ;  /* 0xffffff4009037824 */ /* 0x000fc800078e0202 */
[----:B--2---:R-:W-:-:S05]  /*0170*/  IMAD.WIDE R10, R3, 0x4, R10 ;  /* 0x00000004030a7825 */ /* 0x004fca00078e020a */
[----:B------:R2:W4:Y:S01]  /*0180*/  @!P2 LDG.E.EL.128 R4, desc[UR6][R10.64] ;  /* 0x000000060a04a981 */ /* 0x000522000c2e1d00 */
[----:B-----5:R-:W-:Y:S01]  /*0190*/  IMAD.WIDE R28, R3, 0x4, R16 ;  /* 0x00000004031c7825 */ /* 0x020fe200078e0210 */
[----:B---3--:R-:W-:-:S03]  /*01a0*/  ISETP.GE.AND P0, PT, R0, 0x40, PT ;  /* 0x000000400000780c */ /* 0x008fc60003f06270 */
[----:B------:R-:W-:Y:S01]  /*01b0*/  IMAD R8, R0, 0xc0, R3 ;  /* 0x000000c000087824 */ /* 0x000fe200078e0203 */
[----:B------:R-:W-:-:S03]  /*01c0*/  ISETP.LT.AND P1, PT, R2, 0x300, !P0 ;  /* 0x000003000200780c */ /* 0x000fc60004721270 */
[----:B------:R-:W-:Y:S01]  /*01d0*/  IMAD R9, R9, 0x3000, R8 ;  /* 0x0000300009097824 */ /* 0x000fe200078e0208 */
[----:B--2---:R-:W-:-:S03]  /*01e0*/  CS2R R10, SRZ ;  /* 0x00000000000a7805 */ /* 0x004fc6000001ff00 */
[----:B----4-:R-:W-:Y:S01]  /*01f0*/  IMAD.WIDE R22, R9, 0x4, R22 ;  /* 0x0000000409167825 */ /* 0x010fe200078e0216 */
[----:B------:R-:W-:-:S06]  /*0200*/  CS2R R8, SRZ ;  /* 0x0000000000087805 */ /* 0x000fcc000001ff00 */
[----:B------:R-:W2:Y:S04]  /*0210*/  @!P2 LDG.E.EL.128 R8, desc[UR6][R28.64] ;  /* 0x000000061c08a981 */ /* 0x000ea8000c2e1d00 */
[----:B------:R3:W2:Y:S01]  /*0220*/  @P1 LDG.E.EL.128 R12, desc[UR6][R22.64] ;  /* 0x00000006160c1981 */ /* 0x0006a2000c2e1d00 */
[C---:B0-----:R-:W-:Y:S01]  /*0230*/  IMAD.WIDE R26, R3.reuse, 0x4, R26 ;  /* 0x00000004031a7825 */ /* 0x041fe200078e021a */
[----:B------:R-:W-:Y:S02]  /*0240*/  CS2R R16, SRZ ;  /* 0x0000000000107805 */ /* 0x000fe4000001ff00 */
[----:B------:R-:W-:Y:S01]  /*0250*/  CS2R R18, SRZ ;  /* 0x0000000000127805 */ /* 0x000fe2000001ff00 */
[----:B-1----:R-:W-:Y:S01]  /*0260*/  IMAD.WIDE R2, R3, 0x4, R20 ;  /* 0x0000000403027825 */ /* 0x002fe200078e0214 */
[----:B------:R-:W-:-:S04]  /*0270*/  CS2R R20, SRZ ;  /* 0x0000000000147805 */ /* 0x000fc8000001ff00 */
[----:B------:R-:W4:Y:S01]  /*0280*/  @!P2 LDG.E.EL.128 R16, desc[UR6][R26.64] ;  /* 0x000000061a10a981 */ /* 0x000f22000c2e1d00 */
[----:B---3--:R-:W-:-:S06]  /*0290*/  CS2R R22, SRZ ;  /* 0x0000000000167805 */ /* 0x008fcc000001ff00 */
[----:B------:R0:W4:Y:S01]  /*02a0*/  @!P2 LDG.E.EL.128 R20, desc[UR6][R2.64] ;  /* 0x000000060214a981 */ /* 0x000122000c2e1d00 */
[----:B------:R-:W1:Y:S01]  /*02b0*/  S2UR UR5, SR_CgaCtaId ;  /* 0x00000000000579c3 */ /* 0x000e620000008800 */
[----:B------:R-:W-:Y:S01]  /*02c0*/  UMOV UR4, 0x400 ;  /* 0x0000040000047882 */ /* 0x000fe20000000000 */
[----:B0-----:R-:W-:Y:S01]  /*02d0*/  IMAD.MOV.U32 R2, RZ, RZ, 0x3e800000 ;  /* 0x3e800000ff027424 */ /* 0x001fe200078e00ff */
[----:B------:R-:W0:Y:S01]  /*02e0*/  S2R R3, SR_TID.X ;  /* 0x0000000000037919 */ /* 0x000e220000002100 */
[----:B-1----:R-:W-:Y:S01]  /*02f0*/  UPRMT UR4, UR5, 0x654, UR4 ;  /* 0x0000065405047896 */ /* 0x002fe20008000004 */
[----:B0-----:R-:W-:-:S05]  /*0300*/  IMAD.SHL.U32 R3, R3, 0x4, RZ ;  /* 0x0000000403037824 */ /* 0x001fca00078e00ff */
[----:B------:R-:W-:Y:S01]  /*0310*/  LOP3.LUT R3, R3, 0x1fc, RZ, 0xc0, !PT ;  /* 0x000001fc03037812 */ /* 0x000fe200078ec0ff */
[----:B------:R-:W-:Y:S01]  /*0320*/  FADD R4, R4, 0.0010000000474974513054 ;  /* 0x3a83126f04047421 */ /* 0x000fe20000000000 */
[----:B------:R-:W-:Y:S01]  /*0330*/  FADD R28, R6, 0.0010000000474974513054 ;  /* 0x3a83126f061c7421 */ /* 0x000fe20000000000 */
[----:B------:R-:W-:Y:S01]  /*0340*/  FADD R7, R7, 0.0010000000474974513054 ;  /* 0x3a83126f07077421 */ /* 0x000fe20000000000 */
[----:B------:R-:W-:-:S03]  /*0350*/  FADD R5, R5, 0.0010000000474974513054 ;  /* 0x3a83126f05057421 */ /* 0x000fc60000000000 */
[----:B------:R-:W0:Y:S08]  /*0360*/  MUFU.SQRT R4, R4 ;  /* 0x0000000400047308 */ /* 0x000e300000002000 */
[----:B------:R-:W1:Y:S01]  /*0370*/  MUFU.SQRT R28, R28 ;  /* 0x0000001c001c7308 */ /* 0x000e620000002000 */
[----:B0-----:R-:W-:-:S07]  /*0380*/  FSETP.GT.AND P1, PT, R4, 8.50705917302346158658e+37, PT ;  /* 0x7e8000000400780b */ /* 0x001fce0003f24000 */
[----:B------:R0:W3:Y:S01]  /*0390*/  MUFU.SQRT R6, R7 ;  /* 0x0000000700067308 */ /* 0x0000e20000002000 */
[----:B------:R-:W-:Y:S01]  /*03a0*/  FSETP.GEU.AND P2, PT, R4, 1.175494350822287508e-38, PT ;  /* 0x008000000400780b */ /* 0x000fe20003f4e000 */
[----:B--2---:R-:W-:Y:S01]  /*03b0*/  FADD R8, -R8, R12 ;  /* 0x0000000c08087221 */ /* 0x004fe20000000100 */
[----:B------:R-:W-:Y:S01]  /*03c0*/  FADD R9, -R9, R13 ;  /* 0x0000000d09097221 */ /* 0x000fe20000000100 */
[----:B------:R-:W-:Y:S01]  /*03d0*/  FADD R10, -R10, R14 ;  /* 0x0000000e0a0a7221 */ /* 0x000fe20000000100 */
[----:B-1----:R-:W-:-:S03]  /*03e0*/  FSETP.GT.AND P5, PT, R28, 8.50705917302346158658e+37, PT ;  /* 0x7e8000001c00780b */ /* 0x002fc60003fa4000 */
[----:B------:R-:W1:Y:S01]  /*03f0*/  MUFU.SQRT R5, R5 ;  /* 0x0000000500057308 */ /* 0x000e620000002000 */
[----:B0-----:R-:W-:Y:S01]  /*0400*/  FSEL R7, R2, 1, P1 ;  /* 0x3f80000002077808 */ /* 0x001fe20000800000 */
[----:B------:R-:W-:Y:S01]  /*0410*/  FADD R14, -R11, R15 ;  /* 0x0000000f0b0e7221 */ /* 0x000fe20000000100 */
[----:B------:R-:W-:Y:S01]  /*0420*/  FSETP.GEU.AND P3, PT, R28, 1.175494350822287508e-38, PT ;  /* 0x008000001c00780b */ /* 0x000fe20003f6e000 */
[----:B------:R-:W-:Y:S01]  /*0430*/  @P1 FMUL R4, R4, 0.25 ;  /* 0x3e80000004041820 */ /* 0x000fe20000400000 */
[----:B------:R-:W-:Y:S01]  /*0440*/  FSEL R12, R2, 1, P5 ;  /* 0x3f800000020c7808 */ /* 0x000fe20002800000 */
[----:B------:R-:W-:Y:S01]  /*0450*/  @!P2 FMUL R7, R7, 16777216 ;  /* 0x4b8000000707a820 */ /* 0x000fe20000400000 */
[----:B---3--:R-:W-:Y:S01]  /*0460*/  FSETP.GT.AND P4, PT, R6, 8.50705917302346158658e+37, PT ;  /* 0x7e8000000600780b */ /* 0x008fe20003f84000 */
[----:B------:R-:W-:Y:S01]  /*0470*/  @!P2 FMUL R4, R4, 16777216 ;  /* 0x4b8000000404a820 */ /* 0x000fe20000400000 */
[----:B------:R-:W-:Y:S02]  /*0480*/  LEA R11, R3, UR4, 0x3 ;  /* 0x00000004030b7c11 */ /* 0x000fe4000f8e18ff */
[----:B------:R-:W-:Y:S01]  /*0490*/  FSEL R13, R2, 1, P4 ;  /* 0x3f800000020d7808 */ /* 0x000fe20002000000 */
[----:B------:R-:W-:Y:S01]  /*04a0*/  @P5 FMUL R28, R28, 0.25 ;  /* 0x3e8000001c1c5820 */ /* 0x000fe20000400000 */
[----:B------:R-:W-:Y:S01]  /*04b0*/  FSETP.GEU.AND P5, PT, R6, 1.175494350822287508e-38, PT ;  /* 0x008000000600780b */ /* 0x000fe20003fae000 */
[----:B------:R-:W0:Y:S01]  /*04c0*/  MUFU.RCP R4, R4 ;  /* 0x0000000400047308 */ /* 0x000e220000001000 */
[----:B-1----:R-:W-:Y:S01]  /*04d0*/  FSETP.GT.AND P1, PT, R5, 8.50705917302346158658e+37, PT ;  /* 0x7e8000000500780b */ /* 0x002fe20003f24000 */
[----:B------:R-:W-:Y:S01]  /*04e0*/  @!P3 FMUL R28, R28, 16777216 ;  /* 0x4b8000001c1cb820 */ /* 0x000fe20000400000 */
[----:B------:R-:W-:-:S02]  /*04f0*/  @!P3 FMUL R12, R12, 16777216 ;  /* 0x4b8000000c0cb820 */ /* 0x000fc40000400000 */
[----:B------:R-:W-:Y:S01]  /*0500*/  FSEL R2, R2, 1, P1 ;  /* 0x3f80000002027808 */ /* 0x000fe20000800000 */
[----:B------:R-:W-:Y:S01]  /*0510*/  @P4 FMUL R6, R6, 0.25 ;  /* 0x3e80000006064820 */ /* 0x000fe20000400000 */
[----:B------:R-:W-:Y:S01]  /*0520*/  FSETP.GEU.AND P4, PT, R5, 1.175494350822287508e-38, PT ;  /* 0x008000000500780b */ /* 0x000fe20003f8e000 */
[----:B------:R-:W1:Y:S04]  /*0530*/  MUFU.RCP R27, R28 ;  /* 0x0000001c001b7308 */ /* 0x000e680000001000 */
[----:B------:R-:W-:Y:S01]  /*0540*/  @!P5 FMUL R6, R6, 16777216 ;  /* 0x4b8000000606d820 */ /* 0x000fe20000400000 */
[----:B------:R-:W-:Y:S01]  /*0550*/  @!P5 FMUL R13, R13, 16777216 ;  /* 0x4b8000000d0dd820 */ /* 0x000fe20000400000 */
[----:B------:R-:W-:Y:S01]  /*0560*/  @P1 FMUL R5, R5, 0.25 ;  /* 0x3e80000005051820 */ /* 0x000fe20000400000 */
[----:B0-----:R-:W-:-:S03]  /*0570*/  FMUL R7, R4, R7 ;  /* 0x0000000704077220 */ /* 0x001fc60000400000 */
[----:B------:R-:W0:Y:S01]  /*0580*/  MUFU.RCP R6, R6 ;  /* 0x0000000600067308 */ /* 0x000e220000001000 */
[----:B------:R-:W-:Y:S01]  /*0590*/  FMUL R7, R7, R8 ;  /* 0x0000000807077220 */ /* 0x000fe20000400000 */
[----:B------:R-:W-:Y:S01]  /*05a0*/  @!P4 FMUL R5, R5, 16777216 ;  /* 0x4b8000000505c820 */ /* 0x000fe20000400000 */
[----:B------:R-:W-:Y:S01]  /*05b0*/  @!P4 FMUL R2, R2, 16777216 ;  /* 0x4b8000000202c820 */ /* 0x000fe20000400000 */
[----:B-1----:R-:W-:Y:S01]  /*05c0*/  FMUL R27, R27, R12 ;  /* 0x0000000c1b1b7220 */ /* 0x002fe20000400000 */
[----:B----4-:R-:W-:-:S03]  /*05d0*/  FFMA R7, R7, R16, R20 ;  /* 0x0000001007077223 */ /* 0x010fc60000000014 */
[----:B------:R-:W1:Y:S01]  /*05e0*/  MUFU.RCP R5, R5 ;  /* 0x0000000500057308 */ /* 0x000e620000001000 */
[----:B------:R-:W-:Y:S01]  /*05f0*/  FMUL R27, R27, R10 ;  /* 0x0000000a1b1b7220 */ /* 0x000fe20000400000 */
[----:B------:R-:W-:-:S03]  /*0600*/  FSETP.GEU.AND P4, PT, R7, RZ, PT ;  /* 0x000000ff0700720b */ /* 0x000fc60003f8e000 */
[----:B------:R-:W-:Y:S01]  /*0610*/  FFMA R18, R27, R18, R22 ;  /* 0x000000121b127223 */ /* 0x000fe20000000016 */
[----:B0-----:R-:W-:Y:S01]  /*0620*/  FMUL R13, R6, R13 ;  /* 0x0000000d060d7220 */ /* 0x001fe20000400000 */
[----:B------:R-:W-:-:S03]  /*0630*/  FSEL R7, R7, RZ, P4 ;  /* 0x000000ff07077208 */ /* 0x000fc60002000000 */
[----:B------:R-:W-:Y:S01]  /*0640*/  FSETP.GEU.AND P2, PT, R18, RZ, PT ;  /* 0x000000ff1200720b */ /* 0x000fe20003f4e000 */
[----:B------:R-:W-:Y:S01]  /*0650*/  FMUL R14, R13, R14 ;  /* 0x0000000e0d0e7220 */ /* 0x000fe20000400000 */
[----:B------:R-:W-:Y:S01]  /*0660*/  LOP3.LUT R6, R24, 0x7f, RZ, 0xc0, !PT ;  /* 0x0000007f18067812 */ /* 0x000fe200078ec0ff */
[----:B------:R-:W-:Y:S01]  /*0670*/  STS [R11], R7 ;  /* 0x000000070b007388 */ /* 0x000fe20000000800 */
[----:B------:R-:W-:Y:S01]  /*0680*/  FSEL R18, R18, RZ, P2 ;  /* 0x000000ff12127208 */ /* 0x000fe20001000000 */
[----:B-1----:R-:W-:Y:S01]  /*0690*/  FMUL R2, R5, R2 ;  /* 0x0000000205027220 */ /* 0x002fe20000400000 */
[----:B------:R-:W-:Y:S01]  /*06a0*/  FFMA R14, R14, R19, R23 ;  /* 0x000000130e0e7223 */ /* 0x000fe20000000017 */
[----:B------:R-:W-:Y:S02]  /*06b0*/  LOP3.LUT R3, R6, 0x80, RZ, 0xfc, !PT ;  /* 0x0000008006037812 */ /* 0x000fe400078efcff */
[----:B------:R-:W-:Y:S01]  /*06c0*/  FMUL R2, R2, R9 ;  /* 0x0000000902027220 */ /* 0x000fe20000400000 */
[----:B------:R-:W-:Y:S01]  /*06d0*/  STS [R11+0x10], R18 ;  /* 0x000010120b007388 */ /* 0x000fe20000000800 */
[----:B------:R-:W-:-:S02]  /*06e0*/  FSETP.GEU.AND P1, PT, R14, RZ, PT ;  /* 0x000000ff0e00720b */ /* 0x000fc40003f2e000 */
[----:B------:R-:W-:Y:S01]  /*06f0*/  FFMA R2, R2, R17, R21 ;  /* 0x0000001102027223 */ /* 0x000fe20000000015 */
[----:B------:R-:W-:Y:S02]  /*0700*/  LEA R16, R6, UR4, 0x3 ;  /* 0x0000000406107c11 */ /* 0x000fe4000f8e18ff */
[----:B------:R-:W-:Y:S02]  /*0710*/  FSEL R14, R14, RZ, P1 ;  /* 0x000000ff0e0e7208 */ /* 0x000fe40000800000 */
[C---:B------:R-:W-:Y:S02]  /*0720*/  FSETP.GEU.AND P3, PT, R2.reuse, RZ, PT ;  /* 0x000000ff0200720b */ /* 0x040fe40003f6e000 */
[----:B------:R-:W-:Y:S01]  /*0730*/  LEA R5, R3, UR4, 0x3 ;  /* 0x0000000403057c11 */ /* 0x000fe2000f8e18ff */
[----:B------:R-:W-:Y:S01]  /*0740*/  STS [R11+0x18], R14 ;  /* 0x0000180e0b007388 */ /* 0x000fe20000000800 */
[----:B------:R-:W-:Y:S02]  /*0750*/  FSEL R4, R2, RZ, P3 ;  /* 0x000000ff02047208 */ /* 0x000fe40001800000 */
[----:B------:R-:W-:-:S02]  /*0760*/  LOP3.LUT R2, R6, 0x100, RZ, 0xfc, !PT ;  /* 0x0000010006027812 */ /* 0x000fc400078efcff */
[----:B------:R-:W-:Y:S01]  /*0770*/  LOP3.LUT R24, R25, 0x7f, R24, 0xf8, !PT ;  /* 0x0000007f19187812 */ /* 0x000fe200078ef818 */
[----:B------:R0:W-:Y:S01]  /*0780*/  STS [R11+0x8], R4 ;  /* 0x000008040b007388 */ /* 0x0001e20000000800 */
[----:B------:R-:W-:Y:S02]  /*0790*/  LEA R17, R2, UR4, 0x3 ;  /* 0x0000000402117c11 */ /* 0x000fe4000f8e18ff */
[----:B------:R-:W-:Y:S01]  /*07a0*/  LOP3.LUT R8, R25, 0x100, R6, 0xfe, !PT ;  /* 0x0000010019087812 */ /* 0x000fe200078efe06 */
[----:B------:R-:W-:Y:S01]  /*07b0*/  BAR.SYNC.DEFER_BLOCKING 0x0 ;  /* 0x0000000000007b1d */ /* 0x000fe20000010000 */
[----:B------:R-:W-:Y:S02]  /*07c0*/  LOP3.LUT R9, R25, 0x80, R6, 0xfe, !PT ;  /* 0x0000008019097812 */ /* 0x000fe400078efe06 */
[C---:B------:R-:W-:Y:S01]  /*07d0*/  ISETP.LT.AND P1, PT, R8.reuse, 0x300, !P0 ;  /* 0x000003000800780c */ /* 0x040fe20004721270 */
[----:B------:R-:W-:Y:S01]  /*07e0*/  IMAD.HI R10, R8, 0x2aaaaaab, RZ ;  /* 0x2aaaaaab080a7827 */ /* 0x000fe200078e02ff */
[----:B------:R-:W-:-:S03]  /*07f0*/  LOP3.LUT R25, R25, 0x180, R6, 0xfe, !PT ;  /* 0x0000018019197812 */ /* 0x000fc600078efe06 */
[----:B------:R-:W1:Y:S01]  /*0800*/  LDC.64 R2, c[0x0][0x238] ;  /* 0x00008e00ff027b82 */ /* 0x000e620000000a00 */
[----:B------:R-:W-:Y:S01]  /*0810*/  ISETP.LT.AND P2, PT, R9, 0x300, !P0 ;  /* 0x000003000900780c */ /* 0x000fe20004741270 */
[C---:B0-----:R-:W-:Y:S01]  /*0820*/  IMAD.HI R11, R24.reuse, 0x2aaaaaab, RZ ;  /* 0x2aaaaaab180b7827 */ /* 0x041fe200078e02ff */
[----:B------:R-:W-:Y:S02]  /*0830*/  ISETP.LT.AND P3, PT, R24, 0x300, !P0 ;  /* 0x000003001800780c */ /* 0x000fe40004761270 */
[----:B------:R-:W-:Y:S01]  /*0840*/  ISETP.LT.AND P0, PT, R25, 0x300, !P0 ;  /* 0x000003001900780c */ /* 0x000fe20004701270 */
[----:B------:R-:W-:Y:S01]  /*0850*/  IMAD.HI R12, R9, 0x2aaaaaab, RZ ;  /* 0x2aaaaaab090c7827 */ /* 0x000fe200078e02ff */
[----:B------:R-:W-:Y:S02]  /*0860*/  SHF.R.U32.HI R14, RZ, 0x1f, R11 ;  /* 0x0000001fff0e7819 */ /* 0x000fe4000001160b */
[----:B------:R-:W-:Y:S02]  /*0870*/  LOP3.LUT R6, R6, 0x180, RZ, 0xfc, !PT ;  /* 0x0000018006067812 */ /* 0x000fe400078efcff */
[----:B------:R-:W-:-:S02]  /*0880*/  LEA.HI.SX32 R15, R11, R14, 0x1b ;  /* 0x0000000e0b0f7211 */ /* 0x000fc400078fdaff */
[----:B------:R-:W-:Y:S02]  /*0890*/  SHF.R.U32.HI R11, RZ, 0x1f, R10 ;  /* 0x0000001fff0b7819 */ /* 0x000fe4000001160a */
[----:B------:R-:W-:Y:S01]  /*08a0*/  SHF.R.U32.HI R13, RZ, 0x1f, R12 ;  /* 0x0000001fff0d7819 */ /* 0x000fe2000001160c */
[----:B------:R-:W-:Y:S01]  /*08b0*/  IMAD R19, R15, -0xc0, R24 ;  /* 0xffffff400f137824 */ /* 0x000fe200078e0218 */
[----:B------:R-:W-:Y:S01]  /*08c0*/  LEA.HI.SX32 R11, R10, R11, 0x1b ;  /* 0x0000000b0a0b7211 */ /* 0x000fe200078fdaff */
[----:B------:R-:W0:Y:S01]  /*08d0*/  LDS R7, [R16] ;  /* 0x0000000010077984 */ /* 0x000e220000000800 */
[----:B------:R-:W-:Y:S02]  /*08e0*/  LEA.HI.SX32 R12, R12, R13, 0x1b ;  /* 0x0000000d0c0c7211 */ /* 0x000fe400078fdaff */
[----:B------:R-:W-:Y:S01]  /*08f0*/  LEA R6, R6, UR4, 0x3 ;  /* 0x0000000406067c11 */ /* 0x000fe2000f8e18ff */
[----:B------:R-:W2:Y:S01]  /*0900*/  LDS R5, [R5] ;  /* 0x0000000005057984 */ /* 0x000ea20000000800 */
[----:B------:R-:W-:-:S02]  /*0910*/  IMAD R13, R11, -0xc0, R8 ;  /* 0xffffff400b0d7824 */ /* 0x000fc400078e0208 */
[--C-:B------:R-:W-:Y:S01]  /*0920*/  IMAD R8, R19, 0x40, R0.reuse ;  /* 0x0000004013087824 */ /* 0x100fe200078e0200 */
[----:B------:R3:W4:Y:S02]  /*0930*/  LDS R4, [R17] ;  /* 0x0000000011047984 */ /* 0x0007240000000800 */
[----:B---3--:R-:W-:Y:S02]  /*0940*/  IMAD R17, R12, -0xc0, R9 ;  /* 0xffffff400c117824 */ /* 0x008fe400078e0209 */
[----:B------:R-:W-:Y:S01]  /*0950*/  LEA R9, R15, R8, 0x11 ;  /* 0x000000080f097211 */ /* 0x000fe200078e88ff */
[--C-:B------:R-:W-:Y:S02]  /*0960*/  IMAD R8, R13, 0x40, R0.reuse ;  /* 0x000000400d087824 */ /* 0x100fe400078e0200 */
[----:B------:R-:W-:Y:S02]  /*0970*/  IMAD R17, R17, 0x40, R0 ;  /* 0x0000004011117824 */ /* 0x000fe400078e0200 */
[----:B------:R-:W-:-:S02]  /*0980*/  IMAD R13, R11, 0x20000, R8 ;  /* 0x000200000b0d7824 */ /* 0x000fc400078e0208 */
[----:B------:R-:W-:Y:S02]  /*0990*/  IMAD R17, R12, 0x20000, R17 ;  /* 0x000200000c117824 */ /* 0x000fe400078e0211 */
[----:B-1----:R-:W-:-:S04]  /*09a0*/  IMAD.WIDE R8, R9, 0x4, R2 ;  /* 0x0000000409087825 */ /* 0x002fc800078e0202 */
[----:B------:R-:W-:-:S04]  /*09b0*/  IMAD.WIDE R10, R17, 0x4, R2 ;  /* 0x00000004110a7825 */ /* 0x000fc800078e0202 */
[----:B------:R-:W-:Y:S01]  /*09c0*/  IMAD.WIDE R12, R13, 0x4, R2 ;  /* 0x000000040d0c7825 */ /* 0x000fe200078e0202 */
[----:B0-----:R0:W-:Y:S04]  /*09d0*/  @P3 STG.E desc[UR6][R8.64], R7 ;  /* 0x0000000708003986 */ /* 0x0011e8000c101906 */
[----:B--2---:R0:W-:Y:S04]  /*09e0*/  @P2 STG.E desc[UR6][R10.64], R5 ;  /* 0x000000050a002986 */ /* 0x0041e8000c101906 */
[----:B----4-:R0:W-:Y:S02]  /*09f0*/  @P1 STG.E desc[UR6][R12.64], R4 ;  /* 0x000000040c001986 */ /* 0x0101e4000c101906 */
[----:B0-----:R-:W-:Y:S05]  /*0a00*/  @!P0 EXIT ;  /* 0x000000000000894d */ /* 0x001fea0003800000 */
[----:B0-----:R-:W0:Y:S01]  /*0a10*/  LDS R7, [R6] ;  /* 0x0000000006077984 */ /* 0x001e220000000800 */
[----:B------:R-:W-:-:S05]  /*0a20*/  IMAD.HI R4, R25, 0x2aaaaaab, RZ ;  /* 0x2aaaaaab19047827 */ /* 0x000fca00078e02ff */
[----:B------:R-:W-:-:S04]  /*0a30*/  SHF.R.U32.HI R5, RZ, 0x1f, R4 ;  /* 0x0000001fff057819 */ /* 0x000fc80000011604 */
[----:B------:R-:W-:-:S05]  /*0a40*/  LEA.HI.SX32 R4, R4, R5, 0x1b ;  /* 0x0000000504047211 */ /* 0x000fca00078fdaff */
[----:B------:R-:W-:-:S05]  /*0a50*/  IMAD R25, R4, -0xc0, R25 ;  /* 0xffffff4004197824 */ /* 0x000fca00078e0219 */
[----:B------:R-:W-:-:S05]  /*0a60*/  LEA R25, R25, R0, 0x6 ;  /* 0x0000000019197211 */ /* 0x000fca00078e30ff */
[----:B------:R-:W-:-:S04]  /*0a70*/  IMAD R25, R4, 0x20000, R25 ;  /* 0x0002000004197824 */ /* 0x000fc800078e0219 */
[----:B------:R-:W-:-:S05]  /*0a80*/  IMAD.WIDE R2, R25, 0x4, R2 ;  /* 0x0000000419027825 */ /* 0x000fca00078e0202 */
[----:B0-----:R-:W-:Y:S01]  /*0a90*/  STG.E desc[UR6][R2.64], R7 ;  /* 0x0000000702007986 */ /* 0x001fe2000c101906 */
[----:B------:R-:W-:Y:S05]  /*0aa0*/  EXIT ;  /* 0x000000000000794d */ /* 0x000fea0003800000 */
.L_x_0:
[----:B------:R-:W-:-:S00]  /*0ab0*/  BRA `(.L_x_0) ;  /* 0xfffffffc00fc7947 */ /* 0x000fc0000383ffff */
[----:B------:R-:W-:-:S00]  /*0ac0*/  NOP ;  /* 0x0000000000007918 */ /* 0x000fc00000000000 */
        /* <DEDUP_REMOVED lines=11> */
.L_x_1:


//--------------------- .nv.global.init           --------------------------
	.section	.nv.global.init,"aw",@progbits
.nv.global.init:
	.type		_$_str,@object
	.size		_$_str,(_$_str_$_2 - _$_str)
_$_str:
        /*0000*/ 	.byte	0x5f, 0x5f, 0x43, 0x55, 0x44, 0x41, 0x5f, 0x46, 0x54, 0x5a, 0x00
	.type		_$_str_$_2,@object
	.size		_$_str_$_2,(.L_1 - _$_str_$_2)
_$_str_$_2:
        /*000b*/ 	.byte	0x5f, 0x5f, 0x43, 0x55, 0x44, 0x41, 0x5f, 0x50, 0x52, 0x45, 0x43, 0x5f, 0x53, 0x51, 0x52, 0x54
        /*001b*/ 	.byte	0x00
.L_1:


//--------------------- .nv.shared.triton_poi_fused__native_batch_norm_legit_no_training_relu_51 --------------------------
	.section	.nv.shared.triton_poi_fused__native_batch_norm_legit_no_training_relu_51,"aw",@nobits
	.sectionflags	@""
	.align	16
	.zero		1024


//--------------------- .nv.constant0.triton_poi_fused__native_batch_norm_legit_no_training_relu_51 --------------------------
	.section	.nv.constant0.triton_poi_fused__native_batch_norm_legit_no_training_relu_51,"a",@progbits
	.sectionflags	@""
	.align	4
.nv.constant0.triton_poi_fused__native_batch_norm_legit_no_training_relu_51:
	.zero		584
